//
// Generated by NVIDIA NVVM Compiler
//
// Compiler Build ID: CL-36424714
// Cuda compilation tools, release 13.0, V13.0.88
// Based on NVVM 20.0.0
//

.version 9.0
.target sm_100
.address_size 64

	// .globl	_Z17leaky_relu_kernelPKfPfi

.visible .entry _Z17leaky_relu_kernelPKfPfi(
	.param .u64 .ptr .align 1 _Z17leaky_relu_kernelPKfPfi_param_0,
	.param .u64 .ptr .align 1 _Z17leaky_relu_kernelPKfPfi_param_1,
	.param .u32 _Z17leaky_relu_kernelPKfPfi_param_2
)
{
	.reg .pred 	%p<3>;
	.reg .b32 	%r<6>;
	.reg .b32 	%f<4>;
	.reg .b64 	%rd<8>;

	ld.param.u64 	%rd1, [_Z17leaky_relu_kernelPKfPfi_param_0];
	ld.param.u64 	%rd2, [_Z17leaky_relu_kernelPKfPfi_param_1];
	ld.param.u32 	%r2, [_Z17leaky_relu_kernelPKfPfi_param_2];
	mov.u32 	%r3, %ctaid.x;
	mov.u32 	%r4, %ntid.x;
	mov.u32 	%r5, %tid.x;
	mad.lo.s32 	%r1, %r3, %r4, %r5;
	setp.ge.u32 	%p1, %r1, %r2;
	@%p1 bra 	$L__BB0_2;
	cvta.to.global.u64 	%rd3, %rd1;
	cvta.to.global.u64 	%rd4, %rd2;
	mul.wide.u32 	%rd5, %r1, 4;
	add.s64 	%rd6, %rd3, %rd5;
	add.s64 	%rd7, %rd4, %rd5;
	ld.global.f32 	%f1, [%rd6];
	setp.gt.f32 	%p2, %f1, 0f00000000;
	selp.f32 	%f2, 0f3F800000, 0f3C23D70A, %p2;
	mul.f32 	%f3, %f1, %f2;
	st.global.f32 	[%rd7], %f3;
$L__BB0_2:
	ret;

}


// ===== COMPILED SASS (sm_100) =====

	.target	sm_100

	.elftype	@"ET_EXEC"


//--------------------- .note.nv.tkinfo           --------------------------
	.section	.note.nv.tkinfo,"",@"SHT_NOTE"
	.sectionflags	@"SHF_NOTE_NV_TKINFO"
	.tkinfo
        /*0018*/ 	.word	0x00000002
        /*0030*/ 	.string	""
        /*0030*/ 	.string	"ptxas"
        /*0030*/ 	.string	"Cuda compilation tools, release 13.0, V13.0.88"
        /*0030*/ 	.string	"Build cuda_13.0.r13.0/compiler.36424714_0"
        /*0030*/ 	.string	"-arch sm_100 -m 64 "



//--------------------- .note.nv.cuinfo           --------------------------
	.section	.note.nv.cuinfo,"",@"SHT_NOTE"
	.sectionflags	@"SHF_NOTE_NV_CUINFO"
        /*0018*/ 	.short	0x0002
        /*001a*/ 	.short	0x0064
        /*001c*/ 	.short	0x0082
	.zero		2


//--------------------- .nv.info                  --------------------------
	.section	.nv.info,"",@"SHT_CUDA_INFO"
	.align	4


	//----- nvinfo : EIATTR_REGCOUNT
	.align		4
        /*0000*/ 	.byte	0x04, 0x2f
        /*0002*/ 	.short	(.L_1 - .L_0)
	.align		4
.L_0:
        /*0004*/ 	.word	index@(_Z17leaky_relu_kernelPKfPfi)
        /*0008*/ 	.word	0x0000000c


	//----- nvinfo : EIATTR_FRAME_SIZE
	.align		4
.L_1:
        /*000c*/ 	.byte	0x04, 0x11
        /*000e*/ 	.short	(.L_3 - .L_2)
	.align		4
.L_2:
        /*0010*/ 	.word	index@(_Z17leaky_relu_kernelPKfPfi)
        /*0014*/ 	.word	0x00000000


	//----- nvinfo : EIATTR_MIN_STACK_SIZE
	.align		4
.L_3:
        /*0018*/ 	.byte	0x04, 0x12
        /*001a*/ 	.short	(.L_5 - .L_4)
	.align		4
.L_4:
        /*001c*/ 	.word	index@(_Z17leaky_relu_kernelPKfPfi)
        /*0020*/ 	.word	0x00000000
.L_5:


//--------------------- .nv.compat                --------------------------
	.section	.nv.compat,"",@"SHT_CUDA_COMPAT_INFO"
	.align	4
        /*0000*/ 	.byte	0x02, 0x09, 0x00, 0x00, 0x02, 0x02, 0x01, 0x00, 0x02, 0x05, 0x05, 0x00, 0x03, 0x07, 0x01, 0x01
        /*0010*/ 	.byte	0x02, 0x03, 0x00, 0x00, 0x02, 0x06, 0x01, 0x00, 0x04, 0x0b, 0x08, 0x00, 0x09, 0x00, 0x00, 0x00
        /*0020*/ 	.byte	0x00, 0x00, 0x00, 0x00


//--------------------- .nv.info._Z17leaky_relu_kernelPKfPfi --------------------------
	.section	.nv.info._Z17leaky_relu_kernelPKfPfi,"",@"SHT_CUDA_INFO"
	.sectionflags	@""
	.align	4


	//----- nvinfo : EIATTR_CUDA_API_VERSION
	.align		4
        /*0000*/ 	.byte	0x04, 0x37
        /*0002*/ 	.short	(.L_7 - .L_6)
.L_6:
        /*0004*/ 	.word	0x00000082


	//----- nvinfo : EIATTR_KPARAM_INFO
	.align		4
.L_7:
        /*0008*/ 	.byte	0x04, 0x17
        /*000a*/ 	.short	(.L_9 - .L_8)
.L_8:
        /*000c*/ 	.word	0x00000000
        /*0010*/ 	.short	0x0002
        /*0012*/ 	.short	0x0010
        /*0014*/ 	.byte	0x00, 0xf0, 0x11, 0x00


	//----- nvinfo : EIATTR_KPARAM_INFO
	.align		4
.L_9:
        /*0018*/ 	.byte	0x04, 0x17
        /*001a*/ 	.short	(.L_11 - .L_10)
.L_10:
        /*001c*/ 	.word	0x00000000
        /*0020*/ 	.short	0x0001
        /*0022*/ 	.short	0x0008
        /*0024*/ 	.byte	0x00, 0xf5, 0x21, 0x00


	//----- nvinfo : EIATTR_KPARAM_INFO
	.align		4
.L_11:
        /*0028*/ 	.byte	0x04, 0x17
        /*002a*/ 	.short	(.L_13 - .L_12)
.L_12:
        /*002c*/ 	.word	0x00000000
        /*0030*/ 	.short	0x0000
        /*0032*/ 	.short	0x0000
        /*0034*/ 	.byte	0x00, 0xf5, 0x21, 0x00


	//----- nvinfo : EIATTR_SPARSE_MMA_MASK
	.align		4
.L_13:
        /*0038*/ 	.byte	0x03, 0x50
        /*003a*/ 	.short	0x0000


	//----- nvinfo : EIATTR_MAXREG_COUNT
	.align		4
        /*003c*/ 	.byte	0x03, 0x1b
        /*003e*/ 	.short	0x00ff


	//----- nvinfo : EIATTR_MERCURY_ISA_VERSION
	.align		4
        /*0040*/ 	.byte	0x03, 0x5f
        /*0042*/ 	.short	0x0101


	//----- nvinfo : EIATTR_VRC_CTA_INIT_COUNT
	.align		4
        /*0044*/ 	.byte	0x02, 0x4a
	.zero		1
	.zero		1


	//----- nvinfo : EIATTR_EXIT_INSTR_OFFSETS
	.align		4
        /*0048*/ 	.byte	0x04, 0x1c
        /*004a*/ 	.short	(.L_15 - .L_14)


	//   ....[0]....
.L_14:
        /*004c*/ 	.word	0x00000070


	//   ....[1]....
        /*0050*/ 	.word	0x00000130


	//----- nvinfo : EIATTR_CBANK_PARAM_SIZE
	.align		4
.L_15:
        /*0054*/ 	.byte	0x03, 0x19
        /*0056*/ 	.short	0x0014


	//----- nvinfo : EIATTR_PARAM_CBANK
	.align		4
        /*0058*/ 	.byte	0x04, 0x0a
        /*005a*/ 	.short	(.L_17 - .L_16)
	.align		4
.L_16:
        /*005c*/ 	.word	index@(.nv.constant0._Z17leaky_relu_kernelPKfPfi)
        /*0060*/ 	.short	0x0380
        /*0062*/ 	.short	0x0014


	//----- nvinfo : EIATTR_SW_WAR
	.align		4
.L_17:
        /*0064*/ 	.byte	0x04, 0x36
        /*0066*/ 	.short	(.L_19 - .L_18)
.L_18:
        /*0068*/ 	.word	0x00000008
.L_19:


//--------------------- .nv.callgraph             --------------------------
	.section	.nv.callgraph,"",@"SHT_CUDA_CALLGRAPH"
	.align	4
	.sectionentsize	8
	.align		4
        /*0000*/ 	.word	0x00000000
	.align		4
        /*0004*/ 	.word	0xffffffff
	.align		4
        /*0008*/ 	.word	0x00000000
	.align		4
        /*000c*/ 	.word	0xfffffffe
	.align		4
        /*0010*/ 	.word	0x00000000
	.align		4
        /*0014*/ 	.word	0xfffffffd
	.align		4
        /*0018*/ 	.word	0x00000000
	.align		4
        /*001c*/ 	.word	0xfffffffc


//--------------------- .text._Z17leaky_relu_kernelPKfPfi --------------------------
	.section	.text._Z17leaky_relu_kernelPKfPfi,"ax",@progbits
	.align	128
        .global         _Z17leaky_relu_kernelPKfPfi
        .type           _Z17leaky_relu_kernelPKfPfi,@function
        .size           _Z17leaky_relu_kernelPKfPfi,(.L_x_1 - _Z17leaky_relu_kernelPKfPfi)
        .other          _Z17leaky_relu_kernelPKfPfi,@"STO_CUDA_ENTRY STV_DEFAULT"
_Z17leaky_relu_kernelPKfPfi:
.text._Z17leaky_relu_kernelPKfPfi:
[----:B------:R-:W-:Y:S01]  /*0000*/  LDC R1, c[0x0][0x37c] ;  /* 0x0000df00ff017b82 */ /* 0x000fe20000000800 */
[----:B------:R-:W0:Y:S07]  /*0010*/  S2R R0, SR_TID.X ;  /* 0x0000000000007919 */ /* 0x000e2e0000002100 */
[----:B------:R-:W0:Y:S01]  /*0020*/  S2UR UR4, SR_CTAID.X ;  /* 0x00000000000479c3 */ /* 0x000e220000002500 */
[----:B------:R-:W1:Y:S07]  /*0030*/  LDCU UR5, c[0x0][0x390] ;  /* 0x00007200ff0577ac */ /* 0x000e6e0008000800 */
[----:B------:R-:W0:Y:S02]  /*0040*/  LDC R7, c[0x0][0x360] ;  /* 0x0000d800ff077b82 */ /* 0x000e240000000800 */
[----:B0-----:R-:W-:-:S05]  /*0050*/  IMAD R7, R7, UR4, R0 ;  /* 0x0000000407077c24 */ /* 0x001fca000f8e0200 */
[----:B-1----:R-:W-:-:S13]  /*0060*/  ISETP.GE.U32.AND P0, PT, R7, UR5, PT ;  /* 0x0000000507007c0c */ /* 0x002fda000bf06070 */
[----:B------:R-:W-:Y:S05]  /*0070*/  @P0 EXIT ;  /* 0x000000000000094d */ /* 0x000fea0003800000 */
[----:B------:R-:W0:Y:S01]  /*0080*/  LDC.64 R2, c[0x0][0x380] ;  /* 0x0000e000ff027b82 */ /* 0x000e220000000a00 */
[----:B------:R-:W1:Y:S07]  /*0090*/  LDCU.64 UR4, c[0x0][0x358] ;  /* 0x00006b00ff0477ac */ /* 0x000e6e0008000a00 */
[----:B------:R-:W2:Y:S01]  /*00a0*/  LDC.64 R4, c[0x0][0x388] ;  /* 0x0000e200ff047b82 */ /* 0x000ea20000000a00 */
[----:B0-----:R-:W-:-:S06]  /*00b0*/  IMAD.WIDE.U32 R2, R7, 0x4, R2 ;  /* 0x0000000407027825 */ /* 0x001fcc00078e0002 */
[----:B-1----:R-:W3:Y:S01]  /*00c0*/  LDG.E R2, desc[UR4][R2.64] ;  /* 0x0000000402027981 */ /* 0x002ee2000c1e1900 */
[----:B------:R-:W-:Y:S02]  /*00d0*/  HFMA2 R9, -RZ, RZ, 1.875, 0 ;  /* 0x3f800000ff097431 */ /* 0x000fe400000001ff */
[----:B--2---:R-:W-:Y:S01]  /*00e0*/  IMAD.WIDE.U32 R4, R7, 0x4, R4 ;  /* 0x0000000407047825 */ /* 0x004fe200078e0004 */
[----:B---3--:R-:W-:-:S04]  /*00f0*/  FSETP.GT.AND P0, PT, R2, RZ, PT ;  /* 0x000000ff0200720b */ /* 0x008fc80003f04000 */
[----:B------:R-:W-:-:S05]  /*0100*/  FSEL R9, R9, 0.0099999997764825820923, P0 ;  /* 0x3c23d70a09097808 */ /* 0x000fca0000000000 */
[----:B------:R-:W-:-:S05]  /*0110*/  FMUL R9, R2, R9 ;  /* 0x0000000902097220 */ /* 0x000fca0000400000 */
[----:B------:R-:W-:Y:S01]  /*0120*/  STG.E desc[UR4][R4.64], R9 ;  /* 0x0000000904007986 */ /* 0x000fe2000c101904 */
[----:B------:R-:W-:Y:S05]  /*0130*/  EXIT ;  /* 0x000000000000794d */ /* 0x000fea0003800000 */
.L_x_0:
[----:B------:R-:W-:-:S00]  /*0140*/  BRA `(.L_x_0) ;  /* 0xfffffffc00fc7947 */ /* 0x000fc0000383ffff */
[----:B------:R-:W-:-:S00]  /*0150*/  NOP ;  /* 0x0000000000007918 */ /* 0x000fc00000000000 */
        /* <DEDUP_REMOVED lines=10> */
.L_x_1:


//--------------------- .nv.shared.reserved.0     --------------------------
	.section	.nv.shared.reserved.0,"aw",@nobits
	.weak		__nv_reservedSMEM_offset_0_alias
	.size		__nv_reservedSMEM_offset_0_alias, 0, 64
	.other		__nv_reservedSMEM_offset_0_alias,@"STO_CUDA_RESERVED_SHARED STV_DEFAULT"
__nv_reservedSMEM_offset_0_alias:
	.zero		0
	.zero		64


//--------------------- .nv.constant0._Z17leaky_relu_kernelPKfPfi --------------------------
	.section	.nv.constant0._Z17leaky_relu_kernelPKfPfi,"a",@progbits
	.sectionflags	@""
	.align	4
.nv.constant0._Z17leaky_relu_kernelPKfPfi:
	.zero		916


//--------------------- SYMBOLS --------------------------

	.type		.nv.reservedSmem.offset0,@object
	.size		.nv.reservedSmem.offset0,0x4
